//
// Generated by NVIDIA NVVM Compiler
//
// Compiler Build ID: CL-36424714
// Cuda compilation tools, release 13.0, V13.0.88
// Based on NVVM 20.0.0
//

.version 9.0
.target sm_100
.address_size 64

	// .globl	_Z13computeKernelPKfPfi
.global .align 4 .b8 __cudart_i2opi_f[24] = {65, 144, 67, 60, 153, 149, 98, 219, 192, 221, 52, 245, 209, 87, 39, 252, 41, 21, 68, 78, 110, 131, 249, 162};

.visible .entry _Z13computeKernelPKfPfi(
	.param .u64 .ptr .align 1 _Z13computeKernelPKfPfi_param_0,
	.param .u64 .ptr .align 1 _Z13computeKernelPKfPfi_param_1,
	.param .u32 _Z13computeKernelPKfPfi_param_2
)
{
	.local .align 4 .b8 	__local_depot0[28];
	.reg .b64 	%SP;
	.reg .b64 	%SPL;
	.reg .pred 	%p<11>;
	.reg .b32 	%r<49>;
	.reg .b32 	%f<32>;
	.reg .b64 	%rd<29>;
	.reg .b64 	%fd<3>;

	mov.u64 	%SPL, __local_depot0;
	ld.param.u64 	%rd9, [_Z13computeKernelPKfPfi_param_0];
	ld.param.u64 	%rd10, [_Z13computeKernelPKfPfi_param_1];
	ld.param.u32 	%r18, [_Z13computeKernelPKfPfi_param_2];
	add.u64 	%rd1, %SPL, 0;
	mov.u32 	%r19, %ctaid.x;
	mov.u32 	%r20, %ntid.x;
	mov.u32 	%r21, %tid.x;
	mad.lo.s32 	%r1, %r19, %r20, %r21;
	setp.ge.s32 	%p1, %r1, %r18;
	@%p1 bra 	$L__BB0_12;
	cvta.to.global.u64 	%rd12, %rd9;
	mul.wide.s32 	%rd13, %r1, 4;
	add.s64 	%rd14, %rd12, %rd13;
	ld.global.f32 	%f30, [%rd14];
	mov.b32 	%r44, 0;
	mov.u64 	%rd15, __cudart_i2opi_f;
$L__BB0_2:
	mul.f32 	%f3, %f30, 0f3DCCCCCD;
	mul.f32 	%f10, %f3, 0f3F22F983;
	cvt.rni.s32.f32 	%r48, %f10;
	cvt.rn.f32.s32 	%f11, %r48;
	fma.rn.f32 	%f12, %f11, 0fBFC90FDA, %f3;
	fma.rn.f32 	%f13, %f11, 0fB3A22168, %f12;
	fma.rn.f32 	%f31, %f11, 0fA7C234C5, %f13;
	abs.f32 	%f5, %f3;
	setp.ltu.f32 	%p2, %f5, 0f47CE4780;
	@%p2 bra 	$L__BB0_10;
	setp.neu.f32 	%p3, %f5, 0f7F800000;
	@%p3 bra 	$L__BB0_5;
	mov.f32 	%f16, 0f00000000;
	mul.rn.f32 	%f31, %f3, %f16;
	mov.b32 	%r48, 0;
	bra.uni 	$L__BB0_10;
$L__BB0_5:
	mov.b32 	%r4, %f3;
	shl.b32 	%r24, %r4, 8;
	or.b32  	%r5, %r24, -2147483648;
	mov.b64 	%rd28, 0;
	mov.b32 	%r45, 0;
	mov.u64 	%rd26, %rd15;
	mov.u64 	%rd27, %rd1;
$L__BB0_6:
	.pragma "nounroll";
	ld.global.nc.u32 	%r25, [%rd26];
	mad.wide.u32 	%rd17, %r25, %r5, %rd28;
	shr.u64 	%rd28, %rd17, 32;
	st.local.u32 	[%rd27], %rd17;
	add.s32 	%r45, %r45, 1;
	add.s64 	%rd27, %rd27, 4;
	add.s64 	%rd26, %rd26, 4;
	setp.ne.s32 	%p4, %r45, 6;
	@%p4 bra 	$L__BB0_6;
	shr.u32 	%r26, %r4, 23;
	st.local.u32 	[%rd1+24], %rd28;
	and.b32  	%r8, %r26, 31;
	and.b32  	%r27, %r26, 224;
	add.s32 	%r28, %r27, -128;
	shr.u32 	%r29, %r28, 5;
	mul.wide.u32 	%rd18, %r29, 4;
	sub.s64 	%rd8, %rd1, %rd18;
	ld.local.u32 	%r46, [%rd8+24];
	ld.local.u32 	%r47, [%rd8+20];
	setp.eq.s32 	%p5, %r8, 0;
	@%p5 bra 	$L__BB0_9;
	shf.l.wrap.b32 	%r46, %r47, %r46, %r8;
	ld.local.u32 	%r30, [%rd8+16];
	shf.l.wrap.b32 	%r47, %r30, %r47, %r8;
$L__BB0_9:
	shr.u32 	%r31, %r46, 30;
	shf.l.wrap.b32 	%r32, %r47, %r46, 2;
	shl.b32 	%r33, %r47, 2;
	shr.u32 	%r34, %r32, 31;
	add.s32 	%r35, %r34, %r31;
	neg.s32 	%r36, %r35;
	setp.lt.s32 	%p6, %r4, 0;
	selp.b32 	%r48, %r36, %r35, %p6;
	xor.b32  	%r37, %r32, %r4;
	shr.s32 	%r38, %r32, 31;
	xor.b32  	%r39, %r38, %r32;
	xor.b32  	%r40, %r38, %r33;
	cvt.u64.u32 	%rd19, %r39;
	shl.b64 	%rd20, %rd19, 32;
	cvt.u64.u32 	%rd21, %r40;
	or.b64  	%rd22, %rd20, %rd21;
	cvt.rn.f64.s64 	%fd1, %rd22;
	mul.f64 	%fd2, %fd1, 0d3BF921FB54442D19;
	cvt.rn.f32.f64 	%f14, %fd2;
	neg.f32 	%f15, %f14;
	setp.lt.s32 	%p7, %r37, 0;
	selp.f32 	%f31, %f15, %f14, %p7;
$L__BB0_10:
	mul.rn.f32 	%f17, %f31, %f31;
	and.b32  	%r42, %r48, 1;
	setp.eq.b32 	%p8, %r42, 1;
	selp.f32 	%f18, 0f3F800000, %f31, %p8;
	fma.rn.f32 	%f19, %f17, %f18, 0f00000000;
	fma.rn.f32 	%f20, %f17, 0f37CBAC00, 0fBAB607ED;
	selp.f32 	%f21, %f20, 0fB94D4153, %p8;
	selp.f32 	%f22, 0f3D2AAABB, 0f3C0885E4, %p8;
	fma.rn.f32 	%f23, %f21, %f17, %f22;
	selp.f32 	%f24, 0fBEFFFFFF, 0fBE2AAAA8, %p8;
	fma.rn.f32 	%f25, %f23, %f17, %f24;
	fma.rn.f32 	%f26, %f25, %f19, %f18;
	and.b32  	%r43, %r48, 2;
	setp.eq.s32 	%p9, %r43, 0;
	mov.f32 	%f27, 0f00000000;
	sub.f32 	%f28, %f27, %f26;
	selp.f32 	%f29, %f26, %f28, %p9;
	fma.rn.f32 	%f30, %f30, 0f3F7D70A4, %f29;
	add.s32 	%r44, %r44, 1;
	setp.ne.s32 	%p10, %r44, 100;
	@%p10 bra 	$L__BB0_2;
	cvta.to.global.u64 	%rd23, %rd10;
	add.s64 	%rd25, %rd23, %rd13;
	st.global.f32 	[%rd25], %f30;
$L__BB0_12:
	ret;

}
	// .globl	_Z13processKernelPfi
.visible .entry _Z13processKernelPfi(
	.param .u64 .ptr .align 1 _Z13processKernelPfi_param_0,
	.param .u32 _Z13processKernelPfi_param_1
)
{
	.reg .pred 	%p<2>;
	.reg .b32 	%r<6>;
	.reg .b32 	%f<4>;
	.reg .b64 	%rd<5>;

	ld.param.u64 	%rd1, [_Z13processKernelPfi_param_0];
	ld.param.u32 	%r2, [_Z13processKernelPfi_param_1];
	mov.u32 	%r3, %ctaid.x;
	mov.u32 	%r4, %ntid.x;
	mov.u32 	%r5, %tid.x;
	mad.lo.s32 	%r1, %r3, %r4, %r5;
	setp.ge.s32 	%p1, %r1, %r2;
	@%p1 bra 	$L__BB1_2;
	cvta.to.global.u64 	%rd2, %rd1;
	mul.wide.s32 	%rd3, %r1, 4;
	add.s64 	%rd4, %rd2, %rd3;
	ld.global.f32 	%f1, [%rd4];
	fma.rn.f32 	%f2, %f1, %f1, 0f3F800000;
	sqrt.rn.f32 	%f3, %f2;
	st.global.f32 	[%rd4], %f3;
$L__BB1_2:
	ret;

}


// ===== COMPILED SASS (sm_100) =====

	.target	sm_100

	.elftype	@"ET_EXEC"


//--------------------- .note.nv.tkinfo           --------------------------
	.section	.note.nv.tkinfo,"",@"SHT_NOTE"
	.sectionflags	@"SHF_NOTE_NV_TKINFO"
	.tkinfo
        /*0018*/ 	.word	0x00000002
        /*0030*/ 	.string	""
        /*0030*/ 	.string	"ptxas"
        /*0030*/ 	.string	"Cuda compilation tools, release 13.0, V13.0.88"
        /*0030*/ 	.string	"Build cuda_13.0.r13.0/compiler.36424714_0"
        /*0030*/ 	.string	"-arch sm_100 -m 64 "



//--------------------- .note.nv.cuinfo           --------------------------
	.section	.note.nv.cuinfo,"",@"SHT_NOTE"
	.sectionflags	@"SHF_NOTE_NV_CUINFO"
        /*0018*/ 	.short	0x0002
        /*001a*/ 	.short	0x0064
        /*001c*/ 	.short	0x0082
	.zero		2


//--------------------- .nv.info                  --------------------------
	.section	.nv.info,"",@"SHT_CUDA_INFO"
	.align	4


	//----- nvinfo : EIATTR_REGCOUNT
	.align		4
        /*0000*/ 	.byte	0x04, 0x2f
        /*0002*/ 	.short	(.L_2 - .L_1)
	.align		4
.L_1:
        /*0004*/ 	.word	index@(_Z13computeKernelPKfPfi)
        /*0008*/ 	.word	0x00000013


	//----- nvinfo : EIATTR_FRAME_SIZE
	.align		4
.L_2:
        /*000c*/ 	.byte	0x04, 0x11
        /*000e*/ 	.short	(.L_4 - .L_3)
	.align		4
.L_3:
        /*0010*/ 	.word	index@(_Z13computeKernelPKfPfi)
        /*0014*/ 	.word	0x00000000


	//----- nvinfo : EIATTR_REGCOUNT
	.align		4
.L_4:
        /*0018*/ 	.byte	0x04, 0x2f
        /*001a*/ 	.short	(.L_6 - .L_5)
	.align		4
.L_5:
        /*001c*/ 	.word	index@(_Z13processKernelPfi)
        /*0020*/ 	.word	0x0000000c


	//----- nvinfo : EIATTR_FRAME_SIZE
	.align		4
.L_6:
        /*0024*/ 	.byte	0x04, 0x11
        /*0026*/ 	.short	(.L_8 - .L_7)
	.align		4
.L_7:
        /*0028*/ 	.word	index@($__internal_0_$__cuda_sm20_sqrt_rn_f32_slowpath)
        /*002c*/ 	.word	0x00000000


	//----- nvinfo : EIATTR_FRAME_SIZE
	.align		4
.L_8:
        /*0030*/ 	.byte	0x04, 0x11
        /*0032*/ 	.short	(.L_10 - .L_9)
	.align		4
.L_9:
        /*0034*/ 	.word	index@(_Z13processKernelPfi)
        /*0038*/ 	.word	0x00000000


	//----- nvinfo : EIATTR_MIN_STACK_SIZE
	.align		4
.L_10:
        /*003c*/ 	.byte	0x04, 0x12
        /*003e*/ 	.short	(.L_12 - .L_11)
	.align		4
.L_11:
        /*0040*/ 	.word	index@(_Z13processKernelPfi)
        /*0044*/ 	.word	0x00000000


	//----- nvinfo : EIATTR_MIN_STACK_SIZE
	.align		4
.L_12:
        /*0048*/ 	.byte	0x04, 0x12
        /*004a*/ 	.short	(.L_14 - .L_13)
	.align		4
.L_13:
        /*004c*/ 	.word	index@(_Z13computeKernelPKfPfi)
        /*0050*/ 	.word	0x00000000
.L_14:


//--------------------- .nv.compat                --------------------------
	.section	.nv.compat,"",@"SHT_CUDA_COMPAT_INFO"
	.align	4
        /*0000*/ 	.byte	0x02, 0x09, 0x00, 0x00, 0x02, 0x02, 0x01, 0x00, 0x02, 0x05, 0x05, 0x00, 0x03, 0x07, 0x01, 0x01
        /*0010*/ 	.byte	0x02, 0x03, 0x00, 0x00, 0x02, 0x06, 0x01, 0x00, 0x04, 0x0b, 0x08, 0x00, 0x01, 0x00, 0x00, 0x00
        /*0020*/ 	.byte	0x00, 0x00, 0x00, 0x00


//--------------------- .nv.info._Z13processKernelPfi --------------------------
	.section	.nv.info._Z13processKernelPfi,"",@"SHT_CUDA_INFO"
	.sectionflags	@""
	.align	4


	//----- nvinfo : EIATTR_CUDA_API_VERSION
	.align		4
        /*0000*/ 	.byte	0x04, 0x37
        /*0002*/ 	.short	(.L_16 - .L_15)
.L_15:
        /*0004*/ 	.word	0x00000082


	//----- nvinfo : EIATTR_KPARAM_INFO
	.align		4
.L_16:
        /*0008*/ 	.byte	0x04, 0x17
        /*000a*/ 	.short	(.L_18 - .L_17)
.L_17:
        /*000c*/ 	.word	0x00000000
        /*0010*/ 	.short	0x0001
        /*0012*/ 	.short	0x0008
        /*0014*/ 	.byte	0x00, 0xf0, 0x11, 0x00


	//----- nvinfo : EIATTR_KPARAM_INFO
	.align		4
.L_18:
        /*0018*/ 	.byte	0x04, 0x17
        /*001a*/ 	.short	(.L_20 - .L_19)
.L_19:
        /*001c*/ 	.word	0x00000000
        /*0020*/ 	.short	0x0000
        /*0022*/ 	.short	0x0000
        /*0024*/ 	.byte	0x00, 0xf5, 0x21, 0x00


	//----- nvinfo : EIATTR_SPARSE_MMA_MASK
	.align		4
.L_20:
        /*0028*/ 	.byte	0x03, 0x50
        /*002a*/ 	.short	0x0000


	//----- nvinfo : EIATTR_MAXREG_COUNT
	.align		4
        /*002c*/ 	.byte	0x03, 0x1b
        /*002e*/ 	.short	0x00ff


	//----- nvinfo : EIATTR_MERCURY_ISA_VERSION
	.align		4
        /*0030*/ 	.byte	0x03, 0x5f
        /*0032*/ 	.short	0x0101


	//----- nvinfo : EIATTR_VRC_CTA_INIT_COUNT
	.align		4
        /*0034*/ 	.byte	0x02, 0x4a
	.zero		1
	.zero		1


	//----- nvinfo : EIATTR_EXIT_INSTR_OFFSETS
	.align		4
        /*0038*/ 	.byte	0x04, 0x1c
        /*003a*/ 	.short	(.L_22 - .L_21)


	//   ....[0]....
.L_21:
        /*003c*/ 	.word	0x00000070


	//   ....[1]....
        /*0040*/ 	.word	0x000001c0


	//----- nvinfo : EIATTR_CRS_STACK_SIZE
	.align		4
.L_22:
        /*0044*/ 	.byte	0x04, 0x1e
        /*0046*/ 	.short	(.L_24 - .L_23)
.L_23:
        /*0048*/ 	.word	0x00000000


	//----- nvinfo : EIATTR_CBANK_PARAM_SIZE
	.align		4
.L_24:
        /*004c*/ 	.byte	0x03, 0x19
        /*004e*/ 	.short	0x000c


	//----- nvinfo : EIATTR_PARAM_CBANK
	.align		4
        /*0050*/ 	.byte	0x04, 0x0a
        /*0052*/ 	.short	(.L_26 - .L_25)
	.align		4
.L_25:
        /*0054*/ 	.word	index@(.nv.constant0._Z13processKernelPfi)
        /*0058*/ 	.short	0x0380
        /*005a*/ 	.short	0x000c


	//----- nvinfo : EIATTR_SW_WAR
	.align		4
.L_26:
        /*005c*/ 	.byte	0x04, 0x36
        /*005e*/ 	.short	(.L_28 - .L_27)
.L_27:
        /*0060*/ 	.word	0x00000008
.L_28:


//--------------------- .nv.info._Z13computeKernelPKfPfi --------------------------
	.section	.nv.info._Z13computeKernelPKfPfi,"",@"SHT_CUDA_INFO"
	.sectionflags	@""
	.align	4


	//----- nvinfo : EIATTR_CUDA_API_VERSION
	.align		4
        /*0000*/ 	.byte	0x04, 0x37
        /*0002*/ 	.short	(.L_30 - .L_29)
.L_29:
        /*0004*/ 	.word	0x00000082


	//----- nvinfo : EIATTR_KPARAM_INFO
	.align		4
.L_30:
        /*0008*/ 	.byte	0x04, 0x17
        /*000a*/ 	.short	(.L_32 - .L_31)
.L_31:
        /*000c*/ 	.word	0x00000000
        /*0010*/ 	.short	0x0002
        /*0012*/ 	.short	0x0010
        /*0014*/ 	.byte	0x00, 0xf0, 0x11, 0x00


	//----- nvinfo : EIATTR_KPARAM_INFO
	.align		4
.L_32:
        /*0018*/ 	.byte	0x04, 0x17
        /*001a*/ 	.short	(.L_34 - .L_33)
.L_33:
        /*001c*/ 	.word	0x00000000
        /*0020*/ 	.short	0x0001
        /*0022*/ 	.short	0x0008
        /*0024*/ 	.byte	0x00, 0xf5, 0x21, 0x00


	//----- nvinfo : EIATTR_KPARAM_INFO
	.align		4
.L_34:
        /*0028*/ 	.byte	0x04, 0x17
        /*002a*/ 	.short	(.L_36 - .L_35)
.L_35:
        /*002c*/ 	.word	0x00000000
        /*0030*/ 	.short	0x0000
        /*0032*/ 	.short	0x0000
        /*0034*/ 	.byte	0x00, 0xf5, 0x21, 0x00


	//----- nvinfo : EIATTR_SPARSE_MMA_MASK
	.align		4
.L_36:
        /*0038*/ 	.byte	0x03, 0x50
        /*003a*/ 	.short	0x0000


	//----- nvinfo : EIATTR_MAXREG_COUNT
	.align		4
        /*003c*/ 	.byte	0x03, 0x1b
        /*003e*/ 	.short	0x00ff


	//----- nvinfo : EIATTR_MERCURY_ISA_VERSION
	.align		4
        /*0040*/ 	.byte	0x03, 0x5f
        /*0042*/ 	.short	0x0101


	//----- nvinfo : EIATTR_VRC_CTA_INIT_COUNT
	.align		4
        /*0044*/ 	.byte	0x02, 0x4a
	.zero		1
	.zero		1


	//----- nvinfo : EIATTR_EXIT_INSTR_OFFSETS
	.align		4
        /*0048*/ 	.byte	0x04, 0x1c
        /*004a*/ 	.short	(.L_38 - .L_37)


	//   ....[0]....
.L_37:
        /*004c*/ 	.word	0x00000070


	//   ....[1]....
        /*0050*/ 	.word	0x00000900


	//----- nvinfo : EIATTR_CRS_STACK_SIZE
	.align		4
.L_38:
        /*0054*/ 	.byte	0x04, 0x1e
        /*0056*/ 	.short	(.L_40 - .L_39)
.L_39:
        /*0058*/ 	.word	0x00000000


	//----- nvinfo : EIATTR_CBANK_PARAM_SIZE
	.align		4
.L_40:
        /*005c*/ 	.byte	0x03, 0x19
        /*005e*/ 	.short	0x0014


	//----- nvinfo : EIATTR_PARAM_CBANK
	.align		4
        /*0060*/ 	.byte	0x04, 0x0a
        /*0062*/ 	.short	(.L_42 - .L_41)
	.align		4
.L_41:
        /*0064*/ 	.word	index@(.nv.constant0._Z13computeKernelPKfPfi)
        /*0068*/ 	.short	0x0380
        /*006a*/ 	.short	0x0014


	//----- nvinfo : EIATTR_SW_WAR
	.align		4
.L_42:
        /*006c*/ 	.byte	0x04, 0x36
        /*006e*/ 	.short	(.L_44 - .L_43)
.L_43:
        /*0070*/ 	.word	0x00000008
.L_44:


//--------------------- .nv.callgraph             --------------------------
	.section	.nv.callgraph,"",@"SHT_CUDA_CALLGRAPH"
	.align	4
	.sectionentsize	8
	.align		4
        /*0000*/ 	.word	0x00000000
	.align		4
        /*0004*/ 	.word	0xffffffff
	.align		4
        /*0008*/ 	.word	0x00000000
	.align		4
        /*000c*/ 	.word	0xfffffffe
	.align		4
        /*0010*/ 	.word	0x00000000
	.align		4
        /*0014*/ 	.word	0xfffffffd
	.align		4
        /*0018*/ 	.word	0x00000000
	.align		4
        /*001c*/ 	.word	0xfffffffc


//--------------------- .nv.constant4             --------------------------
	.section	.nv.constant4,"a",@progbits
	.align	8
	.align		8
.nv.constant4:
        /*0000*/ 	.dword	__cudart_i2opi_f


//--------------------- .text._Z13processKernelPfi --------------------------
	.section	.text._Z13processKernelPfi,"ax",@progbits
	.align	128
        .global         _Z13processKernelPfi
        .type           _Z13processKernelPfi,@function
        .size           _Z13processKernelPfi,(.L_x_12 - _Z13processKernelPfi)
        .other          _Z13processKernelPfi,@"STO_CUDA_ENTRY STV_DEFAULT"
_Z13processKernelPfi:
.text._Z13processKernelPfi:
[----:B------:R-:W-:Y:S01]  /*0000*/  LDC R1, c[0x0][0x37c] ;  /* 0x0000df00ff017b82 */ /* 0x000fe20000000800 */
[----:B------:R-:W0:Y:S07]  /*0010*/  S2R R0, SR_TID.X ;  /* 0x0000000000007919 */ /* 0x000e2e0000002100 */
[----:B------:R-:W0:Y:S01]  /*0020*/  S2UR UR4, SR_CTAID.X ;  /* 0x00000000000479c3 */ /* 0x000e220000002500 */
[----:B------:R-:W1:Y:S07]  /*0030*/  LDCU UR5, c[0x0][0x388] ;  /* 0x00007100ff0577ac */ /* 0x000e6e0008000800 */
[----:B------:R-:W0:Y:S02]  /*0040*/  LDC R5, c[0x0][0x360] ;  /* 0x0000d800ff057b82 */ /* 0x000e240000000800 */
[----:B0-----:R-:W-:-:S05]  /*0050*/  IMAD R5, R5, UR4, R0 ;  /* 0x0000000405057c24 */ /* 0x001fca000f8e0200 */
[----:B-1----:R-:W-:-:S13]  /*0060*/  ISETP.GE.AND P0, PT, R5, UR5, PT ;  /* 0x0000000505007c0c */ /* 0x002fda000bf06270 */
[----:B------:R-:W-:Y:S05]  /*0070*/  @P0 EXIT ;  /* 0x000000000000094d */ /* 0x000fea0003800000 */
[----:B------:R-:W0:Y:S01]  /*0080*/  LDC.64 R2, c[0x0][0x380] ;  /* 0x0000e000ff027b82 */ /* 0x000e220000000a00 */
[----:B------:R-:W1:Y:S01]  /*0090*/  LDCU.64 UR4, c[0x0][0x358] ;  /* 0x00006b00ff0477ac */ /* 0x000e620008000a00 */
[----:B0-----:R-:W-:-:S05]  /*00a0*/  IMAD.WIDE R2, R5, 0x4, R2 ;  /* 0x0000000405027825 */ /* 0x001fca00078e0202 */
[----:B-1----:R-:W2:Y:S01]  /*00b0*/  LDG.E R0, desc[UR4][R2.64] ;  /* 0x0000000402007981 */ /* 0x002ea2000c1e1900 */
[----:B------:R-:W-:Y:S01]  /*00c0*/  BSSY.RECONVERGENT B0, `(.L_x_0) ;  /* 0x000000e000007945 */ /* 0x000fe20003800200 */
[----:B--2---:R-:W-:-:S04]  /*00d0*/  FFMA R0, R0, R0, 1 ;  /* 0x3f80000000007423 */ /* 0x004fc80000000000 */
[----:B------:R0:W1:Y:S01]  /*00e0*/  MUFU.RSQ R5, R0 ;  /* 0x0000000000057308 */ /* 0x0000620000001400 */
[----:B------:R-:W-:-:S04]  /*00f0*/  IADD3 R4, PT, PT, R0, -0xd000000, RZ ;  /* 0xf300000000047810 */ /* 0x000fc80007ffe0ff */
[----:B------:R-:W-:-:S13]  /*0100*/  ISETP.GT.U32.AND P0, PT, R4, 0x727fffff, PT ;  /* 0x727fffff0400780c */ /* 0x000fda0003f04070 */
[----:B01----:R-:W-:Y:S05]  /*0110*/  @!P0 BRA `(.L_x_1) ;  /* 0x0000000000108947 */ /* 0x003fea0003800000 */
[----:B------:R-:W-:-:S07]  /*0120*/  MOV R9, 0x140 ;  /* 0x0000014000097802 */ /* 0x000fce0000000f00 */
[----:B------:R-:W-:Y:S05]  /*0130*/  CALL.REL.NOINC `($__internal_0_$__cuda_sm20_sqrt_rn_f32_slowpath) ;  /* 0x0000000000247944 */ /* 0x000fea0003c00000 */
[----:B------:R-:W-:Y:S01]  /*0140*/  MOV R5, R0 ;  /* 0x0000000000057202 */ /* 0x000fe20000000f00 */
[----:B------:R-:W-:Y:S06]  /*0150*/  BRA `(.L_x_2) ;  /* 0x0000000000107947 */ /* 0x000fec0003800000 */
.L_x_1:
[----:B------:R-:W-:Y:S01]  /*0160*/  FMUL.FTZ R7, R0, R5 ;  /* 0x0000000500077220 */ /* 0x000fe20000410000 */
[----:B------:R-:W-:-:S03]  /*0170*/  FMUL.FTZ R5, R5, 0.5 ;  /* 0x3f00000005057820 */ /* 0x000fc60000410000 */
[----:B------:R-:W-:-:S04]  /*0180*/  FFMA R0, -R7, R7, R0 ;  /* 0x0000000707007223 */ /* 0x000fc80000000100 */
[----:B------:R-:W-:-:S07]  /*0190*/  FFMA R5, R0, R5, R7 ;  /* 0x0000000500057223 */ /* 0x000fce0000000007 */
.L_x_2:
[----:B------:R-:W-:Y:S05]  /*01a0*/  BSYNC.RECONVERGENT B0 ;  /* 0x0000000000007941 */ /* 0x000fea0003800200 */
.L_x_0:
[----:B------:R-:W-:Y:S01]  /*01b0*/  STG.E desc[UR4][R2.64], R5 ;  /* 0x0000000502007986 */ /* 0x000fe2000c101904 */
[----:B------:R-:W-:Y:S05]  /*01c0*/  EXIT ;  /* 0x000000000000794d */ /* 0x000fea0003800000 */
        .weak           $__internal_0_$__cuda_sm20_sqrt_rn_f32_slowpath
        .type           $__internal_0_$__cuda_sm20_sqrt_rn_f32_slowpath,@function
        .size           $__internal_0_$__cuda_sm20_sqrt_rn_f32_slowpath,(.L_x_12 - $__internal_0_$__cuda_sm20_sqrt_rn_f32_slowpath)
$__internal_0_$__cuda_sm20_sqrt_rn_f32_slowpath:
[----:B------:R-:W-:-:S13]  /*01d0*/  LOP3.LUT P0, RZ, R0, 0x7fffffff, RZ, 0xc0, !PT ;  /* 0x7fffffff00ff7812 */ /* 0x000fda000780c0ff */
[----:B------:R-:W-:Y:S01]  /*01e0*/  @!P0 MOV R4, R0 ;  /* 0x0000000000048202 */ /* 0x000fe20000000f00 */
[----:B------:R-:W-:Y:S06]  /*01f0*/  @!P0 BRA `(.L_x_3) ;  /* 0x0000000000408947 */ /* 0x000fec0003800000 */
[----:B------:R-:W-:-:S13]  /*0200*/  FSETP.GEU.FTZ.AND P0, PT, R0, RZ, PT ;  /* 0x000000ff0000720b */ /* 0x000fda0003f1e000 */
[----:B------:R-:W-:Y:S01]  /*0210*/  @!P0 MOV R4, 0x7fffffff ;  /* 0x7fffffff00048802 */ /* 0x000fe20000000f00 */
[----:B------:R-:W-:Y:S06]  /*0220*/  @!P0 BRA `(.L_x_3) ;  /* 0x0000000000348947 */ /* 0x000fec0003800000 */
[----:B------:R-:W-:-:S13]  /*0230*/  FSETP.GTU.FTZ.AND P0, PT, |R0|, +INF , PT ;  /* 0x7f8000000000780b */ /* 0x000fda0003f1c200 */
[----:B------:R-:W-:Y:S01]  /*0240*/  @P0 FADD.FTZ R4, R0, 1 ;  /* 0x3f80000000040421 */ /* 0x000fe20000010000 */
[----:B------:R-:W-:Y:S06]  /*0250*/  @P0 BRA `(.L_x_3) ;  /* 0x0000000000280947 */ /* 0x000fec0003800000 */
[----:B------:R-:W-:-:S13]  /*0260*/  FSETP.NEU.FTZ.AND P0, PT, |R0|, +INF , PT ;  /* 0x7f8000000000780b */ /* 0x000fda0003f1d200 */
[----:B------:R-:W-:-:S04]  /*0270*/  @P0 FFMA R5, R0, 1.84467440737095516160e+19, RZ ;  /* 0x5f80000000050823 */ /* 0x000fc800000000ff */
[----:B------:R-:W0:Y:S02]  /*0280*/  @P0 MUFU.RSQ R4, R5 ;  /* 0x0000000500040308 */ /* 0x000e240000001400 */
[----:B0-----:R-:W-:Y:S01]  /*0290*/  @P0 FMUL.FTZ R6, R5, R4 ;  /* 0x0000000405060220 */ /* 0x001fe20000410000 */
[----:B------:R-:W-:Y:S01]  /*02a0*/  @P0 FMUL.FTZ R8, R4, 0.5 ;  /* 0x3f00000004080820 */ /* 0x000fe20000410000 */
[----:B------:R-:W-:Y:S02]  /*02b0*/  @!P0 MOV R4, R0 ;  /* 0x0000000000048202 */ /* 0x000fe40000000f00 */
[----:B------:R-:W-:-:S04]  /*02c0*/  @P0 FADD.FTZ R7, -R6, -RZ ;  /* 0x800000ff06070221 */ /* 0x000fc80000010100 */
[----:B------:R-:W-:-:S04]  /*02d0*/  @P0 FFMA R7, R6, R7, R5 ;  /* 0x0000000706070223 */ /* 0x000fc80000000005 */
[----:B------:R-:W-:-:S04]  /*02e0*/  @P0 FFMA R7, R7, R8, R6 ;  /* 0x0000000807070223 */ /* 0x000fc80000000006 */
[----:B------:R-:W-:-:S07]  /*02f0*/  @P0 FMUL.FTZ R4, R7, 2.3283064365386962891e-10 ;  /* 0x2f80000007040820 */ /* 0x000fce0000410000 */
.L_x_3:
[----:B------:R-:W-:Y:S01]  /*0300*/  HFMA2 R5, -RZ, RZ, 0, 0 ;  /* 0x00000000ff057431 */ /* 0x000fe200000001ff */
[----:B------:R-:W-:Y:S02]  /*0310*/  MOV R0, R4 ;  /* 0x0000000400007202 */ /* 0x000fe40000000f00 */
[----:B------:R-:W-:-:S04]  /*0320*/  MOV R4, R9 ;  /* 0x0000000900047202 */ /* 0x000fc80000000f00 */
[----:B------:R-:W-:Y:S05]  /*0330*/  RET.REL.NODEC R4 `(_Z13processKernelPfi) ;  /* 0xfffffffc04307950 */ /* 0x000fea0003c3ffff */
.L_x_4:
[----:B------:R-:W-:-:S00]  /*0340*/  BRA `(.L_x_4) ;  /* 0xfffffffc00fc7947 */ /* 0x000fc0000383ffff */
[----:B------:R-:W-:-:S00]  /*0350*/  NOP ;  /* 0x0000000000007918 */ /* 0x000fc00000000000 */
        /* <DEDUP_REMOVED lines=10> */
.L_x_12:


//--------------------- .text._Z13computeKernelPKfPfi --------------------------
	.section	.text._Z13computeKernelPKfPfi,"ax",@progbits
	.align	128
        .global         _Z13computeKernelPKfPfi
        .type           _Z13computeKernelPKfPfi,@function
        .size           _Z13computeKernelPKfPfi,(.L_x_14 - _Z13computeKernelPKfPfi)
        .other          _Z13computeKernelPKfPfi,@"STO_CUDA_ENTRY STV_DEFAULT"
_Z13computeKernelPKfPfi:
.text._Z13computeKernelPKfPfi:
        /* <DEDUP_REMOVED lines=11> */
[----:B-1----:R0:W5:Y:S01]  /*00b0*/  LDG.E R3, desc[UR8][R4.64] ;  /* 0x0000000804037981 */ /* 0x002162000c1e1900 */
[----:B------:R-:W-:-:S05]  /*00c0*/  UMOV UR4, URZ ;  /* 0x000000ff00047c82 */ /* 0x000fca0008000000 */
.L_x_10:
[----:B-----5:R-:W-:Y:S01]  /*00d0*/  FMUL R0, R3, 0.10000000149011611938 ;  /* 0x3dcccccd03007820 */ /* 0x020fe20000400000 */
[----:B------:R-:W-:Y:S03]  /*00e0*/  BSSY.RECONVERGENT B0, `(.L_x_5) ;  /* 0x0000069000007945 */ /* 0x000fe60003800200 */
[C---:B0-----:R-:W-:Y:S01]  /*00f0*/  FMUL R5, R0.reuse, 0.63661974668502807617 ;  /* 0x3f22f98300057820 */ /* 0x041fe20000400000 */
[----:B------:R-:W-:-:S05]  /*0100*/  FSETP.GE.AND P0, PT, |R0|, 105615, PT ;  /* 0x47ce47800000780b */ /* 0x000fca0003f06200 */
[----:B------:R-:W0:Y:S02]  /*0110*/  F2I.NTZ R5, R5 ;  /* 0x0000000500057305 */ /* 0x000e240000203100 */
[----:B0-----:R-:W-:-:S05]  /*0120*/  I2FP.F32.S32 R7, R5 ;  /* 0x0000000500077245 */ /* 0x001fca0000201400 */
[----:B------:R-:W-:-:S04]  /*0130*/  FFMA R6, R7, -1.5707962512969970703, R0 ;  /* 0xbfc90fda07067823 */ /* 0x000fc80000000000 */
[----:B------:R-:W-:-:S04]  /*0140*/  FFMA R6, R7, -7.5497894158615963534e-08, R6 ;  /* 0xb3a2216807067823 */ /* 0x000fc80000000006 */
[----:B------:R-:W-:Y:S01]  /*0150*/  FFMA R8, R7, -5.3903029534742383927e-15, R6 ;  /* 0xa7c234c507087823 */ /* 0x000fe20000000006 */
[----:B------:R-:W-:Y:S06]  /*0160*/  @!P0 BRA `(.L_x_6) ;  /* 0x0000000400808947 */ /* 0x000fec0003800000 */
[----:B------:R-:W-:-:S13]  /*0170*/  FSETP.NEU.AND P0, PT, |R0|, +INF , PT ;  /* 0x7f8000000000780b */ /* 0x000fda0003f0d200 */
[----:B------:R-:W-:Y:S01]  /*0180*/  @!P0 FMUL R8, RZ, R0 ;  /* 0x00000000ff088220 */ /* 0x000fe20000400000 */
[----:B------:R-:W-:Y:S01]  /*0190*/  @!P0 IMAD.MOV.U32 R5, RZ, RZ, RZ ;  /* 0x000000ffff058224 */ /* 0x000fe200078e00ff */
[----:B------:R-:W-:Y:S06]  /*01a0*/  @!P0 BRA `(.L_x_6) ;  /* 0x0000000400708947 */ /* 0x000fec0003800000 */
[----:B------:R-:W-:Y:S01]  /*01b0*/  IMAD.SHL.U32 R6, R0, 0x100, RZ ;  /* 0x0000010000067824 */ /* 0x000fe200078e00ff */
[----:B------:R-:W0:Y:S01]  /*01c0*/  LDCU.64 UR10, c[0x4][URZ] ;  /* 0x01000000ff0a77ac */ /* 0x000e220008000a00 */
[----:B------:R-:W-:Y:S02]  /*01d0*/  IMAD.MOV.U32 R5, RZ, RZ, RZ ;  /* 0x000000ffff057224 */ /* 0x000fe400078e00ff */
[----:B------:R-:W-:Y:S01]  /*01e0*/  IMAD.MOV.U32 R16, RZ, RZ, RZ ;  /* 0x000000ffff107224 */ /* 0x000fe200078e00ff */
[----:B------:R-:W-:Y:S01]  /*01f0*/  LOP3.LUT R15, R6, 0x80000000, RZ, 0xfc, !PT ;  /* 0x80000000060f7812 */ /* 0x000fe200078efcff */
[----:B------:R-:W-:Y:S01]  /*0200*/  UMOV UR6, URZ ;  /* 0x000000ff00067c82 */ /* 0x000fe20008000000 */
[----:B------:R-:W-:-:S05]  /*0210*/  UMOV UR5, URZ ;  /* 0x000000ff00057c82 */ /* 0x000fca0008000000 */
.L_x_7:
[----:B0-----:R-:W-:Y:S01]  /*0220*/  MOV R8, UR10 ;  /* 0x0000000a00087c02 */ /* 0x001fe20008000f00 */
[----:B------:R-:W-:-:S05]  /*0230*/  IMAD.U32 R9, RZ, RZ, UR11 ;  /* 0x0000000bff097e24 */ /* 0x000fca000f8e00ff */
[----:B------:R-:W2:Y:S01]  /*0240*/  LDG.E.CONSTANT R6, desc[UR8][R8.64] ;  /* 0x0000000808067981 */ /* 0x000ea2000c1e9900 */
[----:B------:R-:W-:Y:S01]  /*0250*/  UIADD3 UR5, UPT, UPT, UR5, 0x1, URZ ;  /* 0x0000000105057890 */ /* 0x000fe2000fffe0ff */
[C---:B------:R-:W-:Y:S01]  /*0260*/  ISETP.EQ.AND P0, PT, R16.reuse, RZ, PT ;  /* 0x000000ff1000720c */ /* 0x040fe20003f02270 */
[----:B------:R-:W-:Y:S01]  /*0270*/  UIADD3 UR10, UP1, UPT, UR10, 0x4, URZ ;  /* 0x000000040a0a7890 */ /* 0x000fe2000ff3e0ff */
[C---:B------:R-:W-:Y:S01]  /*0280*/  ISETP.EQ.AND P1, PT, R16.reuse, 0x4, PT ;  /* 0x000000041000780c */ /* 0x040fe20003f22270 */
[----:B------:R-:W-:Y:S01]  /*0290*/  UISETP.NE.AND UP0, UPT, UR5, 0x6, UPT ;  /* 0x000000060500788c */ /* 0x000fe2000bf05270 */
[C---:B------:R-:W-:Y:S01]  /*02a0*/  ISETP.EQ.AND P2, PT, R16.reuse, 0x8, PT ;  /* 0x000000081000780c */ /* 0x040fe20003f42270 */
[----:B------:R-:W-:Y:S01]  /*02b0*/  UIADD3.X UR11, UPT, UPT, URZ, UR11, URZ, UP1, !UPT ;  /* 0x0000000bff0b7290 */ /* 0x000fe20008ffe4ff */
[C---:B------:R-:W-:Y:S02]  /*02c0*/  ISETP.EQ.AND P3, PT, R16.reuse, 0xc, PT ;  /* 0x0000000c1000780c */ /* 0x040fe40003f62270 */
[----:B------:R-:W-:-:S02]  /*02d0*/  ISETP.EQ.AND P4, PT, R16, 0x10, PT ;  /* 0x000000101000780c */ /* 0x000fc40003f82270 */
[C---:B------:R-:W-:Y:S01]  /*02e0*/  ISETP.EQ.AND P5, PT, R16.reuse, 0x14, PT ;  /* 0x000000141000780c */ /* 0x040fe20003fa2270 */
[----:B------:R-:W-:Y:S02]  /*02f0*/  VIADD R16, R16, 0x4 ;  /* 0x0000000410107836 */ /* 0x000fe40000000000 */
[----:B--2---:R-:W-:-:S03]  /*0300*/  IMAD.WIDE.U32 R6, R6, R15, RZ ;  /* 0x0000000f06067225 */ /* 0x004fc600078e00ff */
[----:B------:R-:W-:-:S04]  /*0310*/  IADD3 R6, P6, PT, R6, R5, RZ ;  /* 0x0000000506067210 */ /* 0x000fc80007fde0ff */
[----:B------:R-:W-:Y:S01]  /*0320*/  IADD3.X R5, PT, PT, R7, UR6, RZ, P6, !PT ;  /* 0x0000000607057c10 */ /* 0x000fe2000b7fe4ff */
[--C-:B------:R-:W-:Y:S01]  /*0330*/  @P0 IMAD.MOV.U32 R4, RZ, RZ, R6.reuse ;  /* 0x000000ffff040224 */ /* 0x100fe200078e0006 */
[----:B------:R-:W-:Y:S01]  /*0340*/  @P3 MOV R12, R6 ;  /* 0x00000006000c3202 */ /* 0x000fe20000000f00 */
[--C-:B------:R-:W-:Y:S02]  /*0350*/  @P1 IMAD.MOV.U32 R14, RZ, RZ, R6.reuse ;  /* 0x000000ffff0e1224 */ /* 0x100fe400078e0006 */
[--C-:B------:R-:W-:Y:S02]  /*0360*/  @P2 IMAD.MOV.U32 R13, RZ, RZ, R6.reuse ;  /* 0x000000ffff0d2224 */ /* 0x100fe400078e0006 */
[--C-:B------:R-:W-:Y:S02]  /*0370*/  @P4 IMAD.MOV.U32 R11, RZ, RZ, R6.reuse ;  /* 0x000000ffff0b4224 */ /* 0x100fe400078e0006 */
[----:B------:R-:W-:Y:S01]  /*0380*/  @P5 IMAD.MOV.U32 R10, RZ, RZ, R6 ;  /* 0x000000ffff0a5224 */ /* 0x000fe200078e0006 */
[----:B------:R-:W-:Y:S06]  /*0390*/  BRA.U UP0, `(.L_x_7) ;  /* 0xfffffffd00a07547 */ /* 0x000fec000b83ffff */
[----:B------:R-:W-:Y:S01]  /*03a0*/  SHF.R.U32.HI R6, RZ, 0x17, R0 ;  /* 0x00000017ff067819 */ /* 0x000fe20000011600 */
[----:B------:R-:W-:Y:S03]  /*03b0*/  BSSY.RECONVERGENT B1, `(.L_x_8) ;  /* 0x0000029000017945 */ /* 0x000fe60003800200 */
[C---:B------:R-:W-:Y:S02]  /*03c0*/  LOP3.LUT R7, R6.reuse, 0xe0, RZ, 0xc0, !PT ;  /* 0x000000e006077812 */ /* 0x040fe400078ec0ff */
[----:B------:R-:W-:-:S03]  /*03d0*/  LOP3.LUT P6, RZ, R6, 0x1f, RZ, 0xc0, !PT ;  /* 0x0000001f06ff7812 */ /* 0x000fc600078cc0ff */
[----:B------:R-:W-:-:S05]  /*03e0*/  VIADD R7, R7, 0xffffff80 ;  /* 0xffffff8007077836 */ /* 0x000fca0000000000 */
[----:B------:R-:W-:-:S04]  /*03f0*/  SHF.R.U32.HI R7, RZ, 0x5, R7 ;  /* 0x00000005ff077819 */ /* 0x000fc80000011607 */
[----:B------:R-:W-:-:S04]  /*0400*/  LEA R9, -R7, RZ, 0x2 ;  /* 0x000000ff07097211 */ /* 0x000fc800078e11ff */
[C---:B------:R-:W-:Y:S02]  /*0410*/  ISETP.EQ.AND P3, PT, R9.reuse, -0x18, PT ;  /* 0xffffffe80900780c */ /* 0x040fe40003f62270 */
[C---:B------:R-:W-:Y:S02]  /*0420*/  ISETP.EQ.AND P4, PT, R9.reuse, -0x14, PT ;  /* 0xffffffec0900780c */ /* 0x040fe40003f82270 */
[C---:B------:R-:W-:Y:S02]  /*0430*/  ISETP.EQ.AND P2, PT, R9.reuse, -0x10, PT ;  /* 0xfffffff00900780c */ /* 0x040fe40003f42270 */
[C---:B------:R-:W-:Y:S02]  /*0440*/  ISETP.EQ.AND P1, PT, R9.reuse, -0xc, PT ;  /* 0xfffffff40900780c */ /* 0x040fe40003f22270 */
[C---:B------:R-:W-:Y:S02]  /*0450*/  ISETP.EQ.AND P0, PT, R9.reuse, -0x8, PT ;  /* 0xfffffff80900780c */ /* 0x040fe40003f02270 */
[----:B------:R-:W-:-:S03]  /*0460*/  ISETP.EQ.AND P5, PT, R9, RZ, PT ;  /* 0x000000ff0900720c */ /* 0x000fc60003fa2270 */
[--C-:B------:R-:W-:Y:S01]  /*0470*/  @P3 IMAD.MOV.U32 R7, RZ, RZ, R4.reuse ;  /* 0x000000ffff073224 */ /* 0x100fe200078e0004 */
[C---:B------:R-:W-:Y:S01]  /*0480*/  ISETP.EQ.AND P3, PT, R9.reuse, -0x4, PT ;  /* 0xfffffffc0900780c */ /* 0x040fe20003f62270 */
[----:B------:R-:W-:Y:S02]  /*0490*/  @P4 IMAD.MOV.U32 R8, RZ, RZ, R4 ;  /* 0x000000ffff084224 */ /* 0x000fe400078e0004 */
[--C-:B------:R-:W-:Y:S01]  /*04a0*/  @P4 IMAD.MOV.U32 R7, RZ, RZ, R14.reuse ;  /* 0x000000ffff074224 */ /* 0x100fe200078e000e */
[----:B------:R-:W-:Y:S01]  /*04b0*/  ISETP.EQ.AND P4, PT, R9, 0x4, PT ;  /* 0x000000040900780c */ /* 0x000fe20003f82270 */
[----:B------:R-:W-:Y:S01]  /*04c0*/  @P2 IMAD.MOV.U32 R8, RZ, RZ, R14 ;  /* 0x000000ffff082224 */ /* 0x000fe200078e000e */
[----:B------:R-:W-:Y:S01]  /*04d0*/  @P2 MOV R7, R13 ;  /* 0x0000000d00072202 */ /* 0x000fe20000000f00 */
[----:B------:R-:W-:Y:S02]  /*04e0*/  @P1 IMAD.MOV.U32 R7, RZ, RZ, R12 ;  /* 0x000000ffff071224 */ /* 0x000fe400078e000c */
[----:B------:R-:W-:-:S02]  /*04f0*/  @P0 IMAD.MOV.U32 R7, RZ, RZ, R11 ;  /* 0x000000ffff070224 */ /* 0x000fc400078e000b */
[----:B------:R-:W-:Y:S02]  /*0500*/  @P1 IMAD.MOV.U32 R8, RZ, RZ, R13 ;  /* 0x000000ffff081224 */ /* 0x000fe400078e000d */
[----:B------:R-:W-:Y:S02]  /*0510*/  @P3 IMAD.MOV.U32 R7, RZ, RZ, R10 ;  /* 0x000000ffff073224 */ /* 0x000fe400078e000a */
[----:B------:R-:W-:Y:S02]  /*0520*/  @P5 IMAD.MOV.U32 R7, RZ, RZ, R5 ;  /* 0x000000ffff075224 */ /* 0x000fe400078e0005 */
[----:B------:R-:W-:Y:S01]  /*0530*/  @P0 IMAD.MOV.U32 R8, RZ, RZ, R12 ;  /* 0x000000ffff080224 */ /* 0x000fe200078e000c */
[----:B------:R-:W-:Y:S01]  /*0540*/  @P3 MOV R8, R11 ;  /* 0x0000000b00083202 */ /* 0x000fe20000000f00 */
[----:B------:R-:W-:Y:S01]  /*0550*/  @P5 IMAD.MOV.U32 R8, RZ, RZ, R10 ;  /* 0x000000ffff085224 */ /* 0x000fe200078e000a */
[----:B------:R-:W-:Y:S01]  /*0560*/  @P4 MOV R8, R5 ;  /* 0x0000000500084202 */ /* 0x000fe20000000f00 */
[----:B------:R-:W-:Y:S01]  /*0570*/  IMAD.MOV.U32 R15, RZ, RZ, R7 ;  /* 0x000000ffff0f7224 */ /* 0x000fe200078e0007 */
[----:B------:R-:W-:Y:S06]  /*0580*/  @!P6 BRA `(.L_x_9) ;  /* 0x00000000002ce947 */ /* 0x000fec0003800000 */
[----:B------:R-:W-:Y:S01]  /*0590*/  @P2 IMAD.MOV.U32 R7, RZ, RZ, R4 ;  /* 0x000000ffff072224 */ /* 0x000fe200078e0004 */
[----:B------:R-:W-:Y:S01]  /*05a0*/  LOP3.LUT R6, R6, 0x1f, RZ, 0xc0, !PT ;  /* 0x0000001f06067812 */ /* 0x000fe200078ec0ff */
[----:B------:R-:W-:Y:S01]  /*05b0*/  @P1 IMAD.MOV.U32 R7, RZ, RZ, R14 ;  /* 0x000000ffff071224 */ /* 0x000fe200078e000e */
[----:B------:R-:W-:Y:S01]  /*05c0*/  @P0 MOV R7, R13 ;  /* 0x0000000d00070202 */ /* 0x000fe20000000f00 */
[----:B------:R-:W-:Y:S01]  /*05d0*/  @P3 IMAD.MOV.U32 R7, RZ, RZ, R12 ;  /* 0x000000ffff073224 */ /* 0x000fe200078e000c */
[----:B------:R-:W-:Y:S01]  /*05e0*/  ISETP.EQ.AND P0, PT, R9, 0x8, PT ;  /* 0x000000080900780c */ /* 0x000fe20003f02270 */
[----:B------:R-:W-:Y:S01]  /*05f0*/  @P5 IMAD.MOV.U32 R7, RZ, RZ, R11 ;  /* 0x000000ffff075224 */ /* 0x000fe200078e000b */
[----:B------:R-:W-:Y:S01]  /*0600*/  SHF.L.W.U32.HI R15, R8, R6, R15 ;  /* 0x00000006080f7219 */ /* 0x000fe20000010e0f */
[----:B------:R-:W-:-:S10]  /*0610*/  @P4 IMAD.MOV.U32 R7, RZ, RZ, R10 ;  /* 0x000000ffff074224 */ /* 0x000fd400078e000a */
[----:B------:R-:W-:-:S04]  /*0620*/  @P0 MOV R7, R5 ;  /* 0x0000000500070202 */ /* 0x000fc80000000f00 */
[----:B------:R-:W-:-:S07]  /*0630*/  SHF.L.W.U32.HI R8, R7, R6, R8 ;  /* 0x0000000607087219 */ /* 0x000fce0000010e08 */
.L_x_9:
[----:B------:R-:W-:Y:S05]  /*0640*/  BSYNC.RECONVERGENT B1 ;  /* 0x0000000000017941 */ /* 0x000fea0003800200 */
.L_x_8:
[C---:B------:R-:W-:Y:S01]  /*0650*/  SHF.L.W.U32.HI R16, R8.reuse, 0x2, R15 ;  /* 0x0000000208107819 */ /* 0x040fe20000010e0f */
[----:B------:R-:W-:Y:S01]  /*0660*/  IMAD.SHL.U32 R8, R8, 0x4, RZ ;  /* 0x0000000408087824 */ /* 0x000fe200078e00ff */
[----:B------:R-:W-:Y:S01]  /*0670*/  UMOV UR6, 0x54442d19 ;  /* 0x54442d1900067882 */ /* 0x000fe20000000000 */
[----:B------:R-:W-:Y:S01]  /*0680*/  UMOV UR7, 0x3bf921fb ;  /* 0x3bf921fb00077882 */ /* 0x000fe20000000000 */
[----:B------:R-:W-:Y:S02]  /*0690*/  SHF.R.S32.HI R5, RZ, 0x1f, R16 ;  /* 0x0000001fff057819 */ /* 0x000fe40000011410 */
[----:B------:R-:W-:Y:S02]  /*06a0*/  ISETP.GE.AND P0, PT, R0, RZ, PT ;  /* 0x000000ff0000720c */ /* 0x000fe40003f06270 */
[C---:B------:R-:W-:Y:S02]  /*06b0*/  LOP3.LUT R8, R5.reuse, R8, RZ, 0x3c, !PT ;  /* 0x0000000805087212 */ /* 0x040fe400078e3cff */
[----:B------:R-:W-:-:S02]  /*06c0*/  LOP3.LUT R9, R5, R16, RZ, 0x3c, !PT ;  /* 0x0000001005097212 */ /* 0x000fc400078e3cff */
[----:B------:R-:W-:Y:S02]  /*06d0*/  SHF.R.U32.HI R5, RZ, 0x1e, R15 ;  /* 0x0000001eff057819 */ /* 0x000fe4000001160f */
[----:B------:R-:W0:Y:S01]  /*06e0*/  I2F.F64.S64 R6, R8 ;  /* 0x0000000800067312 */ /* 0x000e220000301c00 */
[C---:B------:R-:W-:Y:S02]  /*06f0*/  LOP3.LUT R0, R16.reuse, R0, RZ, 0x3c, !PT ;  /* 0x0000000010007212 */ /* 0x040fe400078e3cff */
[----:B------:R-:W-:Y:S02]  /*0700*/  LEA.HI R5, R16, R5, RZ, 0x1 ;  /* 0x0000000510057211 */ /* 0x000fe400078f08ff */
[----:B------:R-:W-:-:S03]  /*0710*/  ISETP.GE.AND P1, PT, R0, RZ, PT ;  /* 0x000000ff0000720c */ /* 0x000fc60003f26270 */
[----:B------:R-:W-:-:S04]  /*0720*/  IMAD.MOV R0, RZ, RZ, -R5 ;  /* 0x000000ffff007224 */ /* 0x000fc800078e0a05 */
[----:B------:R-:W-:Y:S01]  /*0730*/  @!P0 IMAD.MOV.U32 R5, RZ, RZ, R0 ;  /* 0x000000ffff058224 */ /* 0x000fe200078e0000 */
[----:B0-----:R-:W-:-:S10]  /*0740*/  DMUL R6, R6, UR6 ;  /* 0x0000000606067c28 */ /* 0x001fd40008000000 */
[----:B------:R-:W0:Y:S02]  /*0750*/  F2F.F32.F64 R6, R6 ;  /* 0x0000000600067310 */ /* 0x000e240000301000 */
[----:B0-----:R-:W-:-:S07]  /*0760*/  FSEL R8, -R6, R6, !P1 ;  /* 0x0000000606087208 */ /* 0x001fce0004800100 */
.L_x_6:
[----:B------:R-:W-:Y:S05]  /*0770*/  BSYNC.RECONVERGENT B0 ;  /* 0x0000000000007941 */ /* 0x000fea0003800200 */
.L_x_5:
[----:B------:R-:W-:Y:S01]  /*0780*/  MOV R0, 0x37cbac00 ;  /* 0x37cbac0000007802 */ /* 0x000fe20000000f00 */
[----:B------:R-:W-:Y:S01]  /*0790*/  FMUL R7, R8, R8 ;  /* 0x0000000808077220 */ /* 0x000fe20000400000 */
[C---:B------:R-:W-:Y:S01]  /*07a0*/  LOP3.LUT R6, R5.reuse, 0x1, RZ, 0xc0, !PT ;  /* 0x0000000105067812 */ /* 0x040fe200078ec0ff */
[----:B------:R-:W-:Y:S01]  /*07b0*/  IMAD.MOV.U32 R16, RZ, RZ, 0x3d2aaabb ;  /* 0x3d2aaabbff107424 */ /* 0x000fe200078e00ff */
[----:B------:R-:W-:Y:S01]  /*07c0*/  LOP3.LUT P1, RZ, R5, 0x2, RZ, 0xc0, !PT ;  /* 0x0000000205ff7812 */ /* 0x000fe2000782c0ff */
[----:B------:R-:W-:Y:S01]  /*07d0*/  FFMA R0, R7, R0, -0.0013887860113754868507 ;  /* 0xbab607ed07007423 */ /* 0x000fe20000000000 */
[----:B------:R-:W-:Y:S01]  /*07e0*/  ISETP.NE.U32.AND P0, PT, R6, 0x1, PT ;  /* 0x000000010600780c */ /* 0x000fe20003f05070 */
[----:B------:R-:W-:Y:S01]  /*07f0*/  IMAD.MOV.U32 R9, RZ, RZ, 0x3effffff ;  /* 0x3effffffff097424 */ /* 0x000fe200078e00ff */
[----:B------:R-:W-:Y:S02]  /*0800*/  UIADD3 UR4, UPT, UPT, UR4, 0x1, URZ ;  /* 0x0000000104047890 */ /* 0x000fe4000fffe0ff */
[----:B------:R-:W-:-:S02]  /*0810*/  FSEL R6, R0, -0.00019574658654164522886, !P0 ;  /* 0xb94d415300067808 */ /* 0x000fc40004000000 */
[----:B------:R-:W-:Y:S01]  /*0820*/  FSEL R16, R16, 0.0083327032625675201416, !P0 ;  /* 0x3c0885e410107808 */ /* 0x000fe20004000000 */
[----:B------:R-:W-:Y:S01]  /*0830*/  UISETP.NE.AND UP0, UPT, UR4, 0x64, UPT ;  /* 0x000000640400788c */ /* 0x000fe2000bf05270 */
[----:B------:R-:W-:Y:S02]  /*0840*/  FSEL R0, R8, 1, P0 ;  /* 0x3f80000008007808 */ /* 0x000fe40000000000 */
[----:B------:R-:W-:Y:S01]  /*0850*/  FSEL R9, -R9, -0.16666662693023681641, !P0 ;  /* 0xbe2aaaa809097808 */ /* 0x000fe20004000100 */
[C---:B------:R-:W-:Y:S02]  /*0860*/  FFMA R6, R7.reuse, R6, R16 ;  /* 0x0000000607067223 */ /* 0x040fe40000000010 */
[C---:B------:R-:W-:Y:S02]  /*0870*/  FFMA R5, R7.reuse, R0, RZ ;  /* 0x0000000007057223 */ /* 0x040fe400000000ff */
[----:B------:R-:W-:-:S04]  /*0880*/  FFMA R6, R7, R6, R9 ;  /* 0x0000000607067223 */ /* 0x000fc80000000009 */
[----:B------:R-:W-:-:S04]  /*0890*/  FFMA R0, R5, R6, R0 ;  /* 0x0000000605007223 */ /* 0x000fc80000000000 */
[----:B------:R-:W-:-:S04]  /*08a0*/  @P1 FADD R0, RZ, -R0 ;  /* 0x80000000ff001221 */ /* 0x000fc80000000000 */
[----:B------:R-:W-:Y:S01]  /*08b0*/  FFMA R3, R3, 0.99000000953674316406, R0 ;  /* 0x3f7d70a403037823 */ /* 0x000fe20000000000 */
[----:B------:R-:W-:Y:S06]  /*08c0*/  BRA.U UP0, `(.L_x_10) ;  /* 0xfffffff900007547 */ /* 0x000fec000b83ffff */
[----:B------:R-:W0:Y:S02]  /*08d0*/  LDC.64 R4, c[0x0][0x388] ;  /* 0x0000e200ff047b82 */ /* 0x000e240000000a00 */
[----:B0-----:R-:W-:-:S05]  /*08e0*/  IMAD.WIDE R4, R2, 0x4, R4 ;  /* 0x0000000402047825 */ /* 0x001fca00078e0204 */
[----:B------:R-:W-:Y:S01]  /*08f0*/  STG.E desc[UR8][R4.64], R3 ;  /* 0x0000000304007986 */ /* 0x000fe2000c101908 */
[----:B------:R-:W-:Y:S05]  /*0900*/  EXIT ;  /* 0x000000000000794d */ /* 0x000fea0003800000 */
.L_x_11:
        /* <DEDUP_REMOVED lines=15> */
.L_x_14:


//--------------------- .nv.global.init           --------------------------
	.section	.nv.global.init,"aw",@progbits
	.align	4
.nv.global.init:
	.type		__cudart_i2opi_f,@object
	.size		__cudart_i2opi_f,(.L_0 - __cudart_i2opi_f)
__cudart_i2opi_f:
        /*0000*/ 	.byte	0x41, 0x90, 0x43, 0x3c, 0x99, 0x95, 0x62, 0xdb, 0xc0, 0xdd, 0x34, 0xf5, 0xd1, 0x57, 0x27, 0xfc
        /*0010*/ 	.byte	0x29, 0x15, 0x44, 0x4e, 0x6e, 0x83, 0xf9, 0xa2
.L_0:


//--------------------- .nv.shared.reserved.0     --------------------------
	.section	.nv.shared.reserved.0,"aw",@nobits
	.weak		__nv_reservedSMEM_offset_0_alias
	.size		__nv_reservedSMEM_offset_0_alias, 0, 64
	.other		__nv_reservedSMEM_offset_0_alias,@"STO_CUDA_RESERVED_SHARED STV_DEFAULT"
__nv_reservedSMEM_offset_0_alias:
	.zero		0
	.zero		64


//--------------------- .nv.constant0._Z13processKernelPfi --------------------------
	.section	.nv.constant0._Z13processKernelPfi,"a",@progbits
	.sectionflags	@""
	.align	4
.nv.constant0._Z13processKernelPfi:
	.zero		908


//--------------------- .nv.constant0._Z13computeKernelPKfPfi --------------------------
	.section	.nv.constant0._Z13computeKernelPKfPfi,"a",@progbits
	.sectionflags	@""
	.align	4
.nv.constant0._Z13computeKernelPKfPfi:
	.zero		916


//--------------------- SYMBOLS --------------------------

	.type		.nv.reservedSmem.offset0,@object
	.size		.nv.reservedSmem.offset0,0x4
